//
// Generated by NVIDIA NVVM Compiler
//
// Compiler Build ID: CL-36424714
// Cuda compilation tools, release 13.0, V13.0.88
// Based on NVVM 20.0.0
//

.version 9.0
.target sm_100
.address_size 64

	// .globl	_Z9matmul_cuPKfS0_Pfi
// _ZZ9matmul_cuPKfS0_PfiE6A_tile has been demoted
// _ZZ9matmul_cuPKfS0_PfiE6B_tile has been demoted

.visible .entry _Z9matmul_cuPKfS0_Pfi(
	.param .u64 .ptr .align 1 _Z9matmul_cuPKfS0_Pfi_param_0,
	.param .u64 .ptr .align 1 _Z9matmul_cuPKfS0_Pfi_param_1,
	.param .u64 .ptr .align 1 _Z9matmul_cuPKfS0_Pfi_param_2,
	.param .u32 _Z9matmul_cuPKfS0_Pfi_param_3
)
{
	.reg .pred 	%p<16>;
	.reg .b32 	%r<55>;
	.reg .b32 	%f<179>;
	.reg .b64 	%rd<19>;
	// demoted variable
	.shared .align 4 .b8 _ZZ9matmul_cuPKfS0_PfiE6A_tile[1280];
	// demoted variable
	.shared .align 4 .b8 _ZZ9matmul_cuPKfS0_PfiE6B_tile[1280];
	ld.param.u64 	%rd8, [_Z9matmul_cuPKfS0_Pfi_param_0];
	ld.param.u64 	%rd9, [_Z9matmul_cuPKfS0_Pfi_param_1];
	ld.param.u64 	%rd7, [_Z9matmul_cuPKfS0_Pfi_param_2];
	ld.param.u32 	%r28, [_Z9matmul_cuPKfS0_Pfi_param_3];
	cvta.to.global.u64 	%rd1, %rd9;
	cvta.to.global.u64 	%rd2, %rd8;
	mov.u32 	%r29, %ntid.y;
	mov.u32 	%r30, %ctaid.y;
	mov.u32 	%r31, %tid.y;
	mad.lo.s32 	%r32, %r29, %r30, %r31;
	shl.b32 	%r1, %r32, 1;
	mov.u32 	%r33, %ntid.x;
	mov.u32 	%r34, %ctaid.x;
	mov.u32 	%r35, %tid.x;
	mad.lo.s32 	%r36, %r33, %r34, %r35;
	shl.b32 	%r2, %r36, 1;
	shl.b32 	%r51, %r31, 1;
	shl.b32 	%r48, %r35, 1;
	setp.lt.s32 	%p3, %r28, 16;
	mov.f32 	%f175, 0f00000000;
	mov.f32 	%f176, %f175;
	mov.f32 	%f177, %f175;
	mov.f32 	%f178, %f175;
	@%p3 bra 	$L__BB0_19;
	mul.lo.s32 	%r37, %r51, 80;
	mov.u32 	%r38, _ZZ9matmul_cuPKfS0_PfiE6A_tile;
	add.s32 	%r5, %r38, %r37;
	mov.u32 	%r39, _ZZ9matmul_cuPKfS0_PfiE6B_tile;
	shl.b32 	%r40, %r48, 2;
	add.s32 	%r6, %r5, %r40;
	add.s32 	%r8, %r39, %r40;
	add.s32 	%r7, %r8, %r37;
	shr.s32 	%r41, %r28, 31;
	shr.u32 	%r42, %r41, 28;
	add.s32 	%r43, %r28, %r42;
	shr.s32 	%r44, %r43, 4;
	neg.s32 	%r54, %r44;
	mad.lo.s32 	%r52, %r2, %r28, %r51;
	add.s32 	%r53, %r52, %r28;
	mad.lo.s32 	%r49, %r1, %r28, %r48;
	add.s32 	%r50, %r49, %r28;
	mov.f32 	%f175, 0f00000000;
$L__BB0_2:
	setp.lt.u32 	%p4, %r1, %r28;
	setp.lt.s32 	%p5, %r48, %r28;
	and.pred  	%p1, %p4, %p5;
	max.s32 	%r45, %r2, %r51;
	setp.lt.s32 	%p2, %r45, %r28;
	mul.wide.u32 	%rd10, %r49, 4;
	add.s64 	%rd3, %rd2, %rd10;
	mov.f32 	%f167, 0f00000000;
	not.pred 	%p6, %p1;
	@%p6 bra 	$L__BB0_4;
	ld.global.f32 	%f167, [%rd3];
$L__BB0_4:
	st.shared.f32 	[%r6], %f167;
	mul.wide.s32 	%rd11, %r52, 4;
	add.s64 	%rd4, %rd1, %rd11;
	mov.f32 	%f168, 0f00000000;
	not.pred 	%p7, %p2;
	@%p7 bra 	$L__BB0_6;
	ld.global.f32 	%f168, [%rd4];
$L__BB0_6:
	st.shared.f32 	[%r7], %f168;
	mov.f32 	%f169, 0f00000000;
	@%p6 bra 	$L__BB0_8;
	ld.global.f32 	%f169, [%rd3+4];
$L__BB0_8:
	st.shared.f32 	[%r6+4], %f169;
	mul.wide.s32 	%rd12, %r53, 4;
	add.s64 	%rd5, %rd1, %rd12;
	mov.f32 	%f170, 0f00000000;
	@%p7 bra 	$L__BB0_10;
	ld.global.f32 	%f170, [%rd5];
$L__BB0_10:
	st.shared.f32 	[%r7+4], %f170;
	mul.wide.u32 	%rd13, %r50, 4;
	add.s64 	%rd6, %rd2, %rd13;
	mov.f32 	%f171, 0f00000000;
	@%p6 bra 	$L__BB0_12;
	ld.global.f32 	%f171, [%rd6];
$L__BB0_12:
	st.shared.f32 	[%r6+80], %f171;
	mov.f32 	%f172, 0f00000000;
	@%p7 bra 	$L__BB0_14;
	ld.global.f32 	%f172, [%rd4+4];
$L__BB0_14:
	st.shared.f32 	[%r7+80], %f172;
	mov.f32 	%f173, 0f00000000;
	@%p6 bra 	$L__BB0_16;
	ld.global.f32 	%f173, [%rd6+4];
$L__BB0_16:
	st.shared.f32 	[%r6+84], %f173;
	mov.f32 	%f174, 0f00000000;
	@%p7 bra 	$L__BB0_18;
	ld.global.f32 	%f174, [%rd5+4];
$L__BB0_18:
	st.shared.f32 	[%r7+84], %f174;
	bar.sync 	0;
	ld.shared.f32 	%f39, [%r5];
	ld.shared.f32 	%f40, [%r8];
	fma.rn.f32 	%f41, %f39, %f40, %f178;
	ld.shared.f32 	%f42, [%r8+4];
	fma.rn.f32 	%f43, %f39, %f42, %f177;
	ld.shared.f32 	%f44, [%r5+80];
	fma.rn.f32 	%f45, %f44, %f40, %f176;
	fma.rn.f32 	%f46, %f44, %f42, %f175;
	ld.shared.f32 	%f47, [%r5+4];
	ld.shared.f32 	%f48, [%r8+80];
	fma.rn.f32 	%f49, %f47, %f48, %f41;
	ld.shared.f32 	%f50, [%r8+84];
	fma.rn.f32 	%f51, %f47, %f50, %f43;
	ld.shared.f32 	%f52, [%r5+84];
	fma.rn.f32 	%f53, %f52, %f48, %f45;
	fma.rn.f32 	%f54, %f52, %f50, %f46;
	ld.shared.f32 	%f55, [%r5+8];
	ld.shared.f32 	%f56, [%r8+160];
	fma.rn.f32 	%f57, %f55, %f56, %f49;
	ld.shared.f32 	%f58, [%r8+164];
	fma.rn.f32 	%f59, %f55, %f58, %f51;
	ld.shared.f32 	%f60, [%r5+88];
	fma.rn.f32 	%f61, %f60, %f56, %f53;
	fma.rn.f32 	%f62, %f60, %f58, %f54;
	ld.shared.f32 	%f63, [%r5+12];
	ld.shared.f32 	%f64, [%r8+240];
	fma.rn.f32 	%f65, %f63, %f64, %f57;
	ld.shared.f32 	%f66, [%r8+244];
	fma.rn.f32 	%f67, %f63, %f66, %f59;
	ld.shared.f32 	%f68, [%r5+92];
	fma.rn.f32 	%f69, %f68, %f64, %f61;
	fma.rn.f32 	%f70, %f68, %f66, %f62;
	ld.shared.f32 	%f71, [%r5+16];
	ld.shared.f32 	%f72, [%r8+320];
	fma.rn.f32 	%f73, %f71, %f72, %f65;
	ld.shared.f32 	%f74, [%r8+324];
	fma.rn.f32 	%f75, %f71, %f74, %f67;
	ld.shared.f32 	%f76, [%r5+96];
	fma.rn.f32 	%f77, %f76, %f72, %f69;
	fma.rn.f32 	%f78, %f76, %f74, %f70;
	ld.shared.f32 	%f79, [%r5+20];
	ld.shared.f32 	%f80, [%r8+400];
	fma.rn.f32 	%f81, %f79, %f80, %f73;
	ld.shared.f32 	%f82, [%r8+404];
	fma.rn.f32 	%f83, %f79, %f82, %f75;
	ld.shared.f32 	%f84, [%r5+100];
	fma.rn.f32 	%f85, %f84, %f80, %f77;
	fma.rn.f32 	%f86, %f84, %f82, %f78;
	ld.shared.f32 	%f87, [%r5+24];
	ld.shared.f32 	%f88, [%r8+480];
	fma.rn.f32 	%f89, %f87, %f88, %f81;
	ld.shared.f32 	%f90, [%r8+484];
	fma.rn.f32 	%f91, %f87, %f90, %f83;
	ld.shared.f32 	%f92, [%r5+104];
	fma.rn.f32 	%f93, %f92, %f88, %f85;
	fma.rn.f32 	%f94, %f92, %f90, %f86;
	ld.shared.f32 	%f95, [%r5+28];
	ld.shared.f32 	%f96, [%r8+560];
	fma.rn.f32 	%f97, %f95, %f96, %f89;
	ld.shared.f32 	%f98, [%r8+564];
	fma.rn.f32 	%f99, %f95, %f98, %f91;
	ld.shared.f32 	%f100, [%r5+108];
	fma.rn.f32 	%f101, %f100, %f96, %f93;
	fma.rn.f32 	%f102, %f100, %f98, %f94;
	ld.shared.f32 	%f103, [%r5+32];
	ld.shared.f32 	%f104, [%r8+640];
	fma.rn.f32 	%f105, %f103, %f104, %f97;
	ld.shared.f32 	%f106, [%r8+644];
	fma.rn.f32 	%f107, %f103, %f106, %f99;
	ld.shared.f32 	%f108, [%r5+112];
	fma.rn.f32 	%f109, %f108, %f104, %f101;
	fma.rn.f32 	%f110, %f108, %f106, %f102;
	ld.shared.f32 	%f111, [%r5+36];
	ld.shared.f32 	%f112, [%r8+720];
	fma.rn.f32 	%f113, %f111, %f112, %f105;
	ld.shared.f32 	%f114, [%r8+724];
	fma.rn.f32 	%f115, %f111, %f114, %f107;
	ld.shared.f32 	%f116, [%r5+116];
	fma.rn.f32 	%f117, %f116, %f112, %f109;
	fma.rn.f32 	%f118, %f116, %f114, %f110;
	ld.shared.f32 	%f119, [%r5+40];
	ld.shared.f32 	%f120, [%r8+800];
	fma.rn.f32 	%f121, %f119, %f120, %f113;
	ld.shared.f32 	%f122, [%r8+804];
	fma.rn.f32 	%f123, %f119, %f122, %f115;
	ld.shared.f32 	%f124, [%r5+120];
	fma.rn.f32 	%f125, %f124, %f120, %f117;
	fma.rn.f32 	%f126, %f124, %f122, %f118;
	ld.shared.f32 	%f127, [%r5+44];
	ld.shared.f32 	%f128, [%r8+880];
	fma.rn.f32 	%f129, %f127, %f128, %f121;
	ld.shared.f32 	%f130, [%r8+884];
	fma.rn.f32 	%f131, %f127, %f130, %f123;
	ld.shared.f32 	%f132, [%r5+124];
	fma.rn.f32 	%f133, %f132, %f128, %f125;
	fma.rn.f32 	%f134, %f132, %f130, %f126;
	ld.shared.f32 	%f135, [%r5+48];
	ld.shared.f32 	%f136, [%r8+960];
	fma.rn.f32 	%f137, %f135, %f136, %f129;
	ld.shared.f32 	%f138, [%r8+964];
	fma.rn.f32 	%f139, %f135, %f138, %f131;
	ld.shared.f32 	%f140, [%r5+128];
	fma.rn.f32 	%f141, %f140, %f136, %f133;
	fma.rn.f32 	%f142, %f140, %f138, %f134;
	ld.shared.f32 	%f143, [%r5+52];
	ld.shared.f32 	%f144, [%r8+1040];
	fma.rn.f32 	%f145, %f143, %f144, %f137;
	ld.shared.f32 	%f146, [%r8+1044];
	fma.rn.f32 	%f147, %f143, %f146, %f139;
	ld.shared.f32 	%f148, [%r5+132];
	fma.rn.f32 	%f149, %f148, %f144, %f141;
	fma.rn.f32 	%f150, %f148, %f146, %f142;
	ld.shared.f32 	%f151, [%r5+56];
	ld.shared.f32 	%f152, [%r8+1120];
	fma.rn.f32 	%f153, %f151, %f152, %f145;
	ld.shared.f32 	%f154, [%r8+1124];
	fma.rn.f32 	%f155, %f151, %f154, %f147;
	ld.shared.f32 	%f156, [%r5+136];
	fma.rn.f32 	%f157, %f156, %f152, %f149;
	fma.rn.f32 	%f158, %f156, %f154, %f150;
	ld.shared.f32 	%f159, [%r5+60];
	ld.shared.f32 	%f160, [%r8+1200];
	fma.rn.f32 	%f178, %f159, %f160, %f153;
	ld.shared.f32 	%f161, [%r8+1204];
	fma.rn.f32 	%f177, %f159, %f161, %f155;
	ld.shared.f32 	%f162, [%r5+140];
	fma.rn.f32 	%f176, %f162, %f160, %f157;
	fma.rn.f32 	%f175, %f162, %f161, %f158;
	bar.sync 	0;
	add.s32 	%r54, %r54, 1;
	setp.ne.s32 	%p14, %r54, 0;
	add.s32 	%r53, %r53, 16;
	add.s32 	%r52, %r52, 16;
	add.s32 	%r51, %r51, 16;
	add.s32 	%r50, %r50, 16;
	add.s32 	%r49, %r49, 16;
	add.s32 	%r48, %r48, 16;
	@%p14 bra 	$L__BB0_2;
$L__BB0_19:
	max.s32 	%r46, %r1, %r2;
	setp.ge.s32 	%p15, %r46, %r28;
	@%p15 bra 	$L__BB0_21;
	mad.lo.s32 	%r47, %r1, %r28, %r2;
	cvta.to.global.u64 	%rd14, %rd7;
	mul.wide.s32 	%rd15, %r47, 4;
	add.s64 	%rd16, %rd14, %rd15;
	st.global.f32 	[%rd16], %f178;
	st.global.f32 	[%rd16+4], %f177;
	mul.wide.s32 	%rd17, %r28, 4;
	add.s64 	%rd18, %rd16, %rd17;
	st.global.f32 	[%rd18], %f176;
	st.global.f32 	[%rd18+4], %f175;
$L__BB0_21:
	ret;

}


// ===== COMPILED SASS (sm_100) =====

	.target	sm_100

	.elftype	@"ET_EXEC"


//--------------------- .note.nv.tkinfo           --------------------------
	.section	.note.nv.tkinfo,"",@"SHT_NOTE"
	.sectionflags	@"SHF_NOTE_NV_TKINFO"
	.tkinfo
        /*0018*/ 	.word	0x00000002
        /*0030*/ 	.string	""
        /*0030*/ 	.string	"ptxas"
        /*0030*/ 	.string	"Cuda compilation tools, release 13.0, V13.0.88"
        /*0030*/ 	.string	"Build cuda_13.0.r13.0/compiler.36424714_0"
        /*0030*/ 	.string	"-arch sm_100 -m 64 "



//--------------------- .note.nv.cuinfo           --------------------------
	.section	.note.nv.cuinfo,"",@"SHT_NOTE"
	.sectionflags	@"SHF_NOTE_NV_CUINFO"
        /*0018*/ 	.short	0x0002
        /*001a*/ 	.short	0x0064
        /*001c*/ 	.short	0x0082
	.zero		2


//--------------------- .nv.info                  --------------------------
	.section	.nv.info,"",@"SHT_CUDA_INFO"
	.align	4


	//----- nvinfo : EIATTR_REGCOUNT
	.align		4
        /*0000*/ 	.byte	0x04, 0x2f
        /*0002*/ 	.short	(.L_1 - .L_0)
	.align		4
.L_0:
        /*0004*/ 	.word	index@(_Z9matmul_cuPKfS0_Pfi)
        /*0008*/ 	.word	0x00000028


	//----- nvinfo : EIATTR_FRAME_SIZE
	.align		4
.L_1:
        /*000c*/ 	.byte	0x04, 0x11
        /*000e*/ 	.short	(.L_3 - .L_2)
	.align		4
.L_2:
        /*0010*/ 	.word	index@(_Z9matmul_cuPKfS0_Pfi)
        /*0014*/ 	.word	0x00000000


	//----- nvinfo : EIATTR_MIN_STACK_SIZE
	.align		4
.L_3:
        /*0018*/ 	.byte	0x04, 0x12
        /*001a*/ 	.short	(.L_5 - .L_4)
	.align		4
.L_4:
        /*001c*/ 	.word	index@(_Z9matmul_cuPKfS0_Pfi)
        /*0020*/ 	.word	0x00000000
.L_5:


//--------------------- .nv.compat                --------------------------
	.section	.nv.compat,"",@"SHT_CUDA_COMPAT_INFO"
	.align	4
        /*0000*/ 	.byte	0x02, 0x09, 0x00, 0x00, 0x02, 0x02, 0x01, 0x00, 0x02, 0x05, 0x05, 0x00, 0x03, 0x07, 0x01, 0x01
        /*0010*/ 	.byte	0x02, 0x03, 0x00, 0x00, 0x02, 0x06, 0x01, 0x00, 0x04, 0x0b, 0x08, 0x00, 0x09, 0x00, 0x00, 0x00
        /*0020*/ 	.byte	0x00, 0x00, 0x00, 0x00


//--------------------- .nv.info._Z9matmul_cuPKfS0_Pfi --------------------------
	.section	.nv.info._Z9matmul_cuPKfS0_Pfi,"",@"SHT_CUDA_INFO"
	.sectionflags	@""
	.align	4


	//----- nvinfo : EIATTR_CUDA_API_VERSION
	.align		4
        /*0000*/ 	.byte	0x04, 0x37
        /*0002*/ 	.short	(.L_7 - .L_6)
.L_6:
        /*0004*/ 	.word	0x00000082


	//----- nvinfo : EIATTR_KPARAM_INFO
	.align		4
.L_7:
        /*0008*/ 	.byte	0x04, 0x17
        /*000a*/ 	.short	(.L_9 - .L_8)
.L_8:
        /*000c*/ 	.word	0x00000000
        /*0010*/ 	.short	0x0003
        /*0012*/ 	.short	0x0018
        /*0014*/ 	.byte	0x00, 0xf0, 0x11, 0x00


	//----- nvinfo : EIATTR_KPARAM_INFO
	.align		4
.L_9:
        /*0018*/ 	.byte	0x04, 0x17
        /*001a*/ 	.short	(.L_11 - .L_10)
.L_10:
        /*001c*/ 	.word	0x00000000
        /*0020*/ 	.short	0x0002
        /*0022*/ 	.short	0x0010
        /*0024*/ 	.byte	0x00, 0xf5, 0x21, 0x00


	//----- nvinfo : EIATTR_KPARAM_INFO
	.align		4
.L_11:
        /*0028*/ 	.byte	0x04, 0x17
        /*002a*/ 	.short	(.L_13 - .L_12)
.L_12:
        /*002c*/ 	.word	0x00000000
        /*0030*/ 	.short	0x0001
        /*0032*/ 	.short	0x0008
        /*0034*/ 	.byte	0x00, 0xf5, 0x21, 0x00


	//----- nvinfo : EIATTR_KPARAM_INFO
	.align		4
.L_13:
        /*0038*/ 	.byte	0x04, 0x17
        /*003a*/ 	.short	(.L_15 - .L_14)
.L_14:
        /*003c*/ 	.word	0x00000000
        /*0040*/ 	.short	0x0000
        /*0042*/ 	.short	0x0000
        /*0044*/ 	.byte	0x00, 0xf5, 0x21, 0x00


	//----- nvinfo : EIATTR_SPARSE_MMA_MASK
	.align		4
.L_15:
        /*0048*/ 	.byte	0x03, 0x50
        /*004a*/ 	.short	0x0000


	//----- nvinfo : EIATTR_MAXREG_COUNT
	.align		4
        /*004c*/ 	.byte	0x03, 0x1b
        /*004e*/ 	.short	0x00ff


	//----- nvinfo : EIATTR_NUM_BARRIERS
	.align		4
        /*0050*/ 	.byte	0x02, 0x4c
        /*0052*/ 	.byte	0x01
	.zero		1


	//----- nvinfo : EIATTR_MERCURY_ISA_VERSION
	.align		4
        /*0054*/ 	.byte	0x03, 0x5f
        /*0056*/ 	.short	0x0101


	//----- nvinfo : EIATTR_VRC_CTA_INIT_COUNT
	.align		4
        /*0058*/ 	.byte	0x02, 0x4a
	.zero		1
	.zero		1


	//----- nvinfo : EIATTR_EXIT_INSTR_OFFSETS
	.align		4
        /*005c*/ 	.byte	0x04, 0x1c
        /*005e*/ 	.short	(.L_17 - .L_16)


	//   ....[0]....
.L_16:
        /*0060*/ 	.word	0x00000ac0


	//   ....[1]....
        /*0064*/ 	.word	0x00000b50


	//----- nvinfo : EIATTR_CBANK_PARAM_SIZE
	.align		4
.L_17:
        /*0068*/ 	.byte	0x03, 0x19
        /*006a*/ 	.short	0x001c


	//----- nvinfo : EIATTR_PARAM_CBANK
	.align		4
        /*006c*/ 	.byte	0x04, 0x0a
        /*006e*/ 	.short	(.L_19 - .L_18)
	.align		4
.L_18:
        /*0070*/ 	.word	index@(.nv.constant0._Z9matmul_cuPKfS0_Pfi)
        /*0074*/ 	.short	0x0380
        /*0076*/ 	.short	0x001c


	//----- nvinfo : EIATTR_SW_WAR
	.align		4
.L_19:
        /*0078*/ 	.byte	0x04, 0x36
        /*007a*/ 	.short	(.L_21 - .L_20)
.L_20:
        /*007c*/ 	.word	0x00000008
.L_21:


//--------------------- .nv.callgraph             --------------------------
	.section	.nv.callgraph,"",@"SHT_CUDA_CALLGRAPH"
	.align	4
	.sectionentsize	8
	.align		4
        /*0000*/ 	.word	0x00000000
	.align		4
        /*0004*/ 	.word	0xffffffff
	.align		4
        /*0008*/ 	.word	0x00000000
	.align		4
        /*000c*/ 	.word	0xfffffffe
	.align		4
        /*0010*/ 	.word	0x00000000
	.align		4
        /*0014*/ 	.word	0xfffffffd
	.align		4
        /*0018*/ 	.word	0x00000000
	.align		4
        /*001c*/ 	.word	0xfffffffc


//--------------------- .text._Z9matmul_cuPKfS0_Pfi --------------------------
	.section	.text._Z9matmul_cuPKfS0_Pfi,"ax",@progbits
	.align	128
        .global         _Z9matmul_cuPKfS0_Pfi
        .type           _Z9matmul_cuPKfS0_Pfi,@function
        .size           _Z9matmul_cuPKfS0_Pfi,(.L_x_3 - _Z9matmul_cuPKfS0_Pfi)
        .other          _Z9matmul_cuPKfS0_Pfi,@"STO_CUDA_ENTRY STV_DEFAULT"
_Z9matmul_cuPKfS0_Pfi:
.text._Z9matmul_cuPKfS0_Pfi:
[----:B------:R-:W-:Y:S01]  /*0000*/  LDC R1, c[0x0][0x37c] ;  /* 0x0000df00ff017b82 */ /* 0x000fe20000000800 */
[----:B------:R-:W0:Y:S01]  /*0010*/  S2R R29, SR_CTAID.Y ;  /* 0x00000000001d7919 */ /* 0x000e220000002600 */
[----:B------:R-:W1:Y:S01]  /*0020*/  LDCU UR4, c[0x0][0x398] ;  /* 0x00007300ff0477ac */ /* 0x000e620008000800 */
[----:B------:R-:W-:Y:S01]  /*0030*/  HFMA2 R35, -RZ, RZ, 0, 0 ;  /* 0x00000000ff237431 */ /* 0x000fe200000001ff */
[----:B------:R-:W-:Y:S01]  /*0040*/  CS2R R32, SRZ ;  /* 0x0000000000207805 */ /* 0x000fe2000001ff00 */
[----:B------:R-:W0:Y:S01]  /*0050*/  S2R R2, SR_TID.Y ;  /* 0x0000000000027919 */ /* 0x000e220000002200 */
[----:B------:R-:W0:Y:S01]  /*0060*/  LDCU UR6, c[0x0][0x364] ;  /* 0x00006c80ff0677ac */ /* 0x000e220008000800 */
[----:B------:R-:W-:Y:S01]  /*0070*/  MOV R31, RZ ;  /* 0x000000ff001f7202 */ /* 0x000fe20000000f00 */
[----:B------:R-:W2:Y:S01]  /*0080*/  S2R R30, SR_CTAID.X ;  /* 0x00000000001e7919 */ /* 0x000ea20000002500 */
[----:B------:R-:W2:Y:S01]  /*0090*/  LDCU UR7, c[0x0][0x360] ;  /* 0x00006c00ff0777ac */ /* 0x000ea20008000800 */
[----:B------:R-:W2:Y:S01]  /*00a0*/  S2R R7, SR_TID.X ;  /* 0x0000000000077919 */ /* 0x000ea20000002100 */
[----:B-1----:R-:W-:Y:S01]  /*00b0*/  MOV R3, UR4 ;  /* 0x0000000400037c02 */ /* 0x002fe20008000f00 */
[----:B------:R-:W1:Y:S03]  /*00c0*/  LDCU.64 UR4, c[0x0][0x358] ;  /* 0x00006b00ff0477ac */ /* 0x000e660008000a00 */
[----:B------:R-:W-:Y:S01]  /*00d0*/  ISETP.GE.AND P0, PT, R3, 0x10, PT ;  /* 0x000000100300780c */ /* 0x000fe20003f06270 */
[----:B0-----:R-:W-:-:S05]  /*00e0*/  IMAD R29, R29, UR6, R2 ;  /* 0x000000061d1d7c24 */ /* 0x001fca000f8e0202 */
[----:B------:R-:W-:Y:S01]  /*00f0*/  SHF.L.U32 R29, R29, 0x1, RZ ;  /* 0x000000011d1d7819 */ /* 0x000fe200000006ff */
[----:B--2---:R-:W-:-:S05]  /*0100*/  IMAD R30, R30, UR7, R7 ;  /* 0x000000071e1e7c24 */ /* 0x004fca000f8e0207 */
[----:B------:R-:W-:Y:S01]  /*0110*/  SHF.L.U32 R30, R30, 0x1, RZ ;  /* 0x000000011e1e7819 */ /* 0x000fe200000006ff */
[----:B-1----:R-:W-:Y:S06]  /*0120*/  @!P0 BRA `(.L_x_0) ;  /* 0x00000008005c8947 */ /* 0x002fec0003800000 */
[----:B------:R-:W0:Y:S01]  /*0130*/  S2R R5, SR_CgaCtaId ;  /* 0x0000000000057919 */ /* 0x000e220000008800 */
[----:B------:R-:W-:Y:S02]  /*0140*/  MOV R0, 0x400 ;  /* 0x0000040000007802 */ /* 0x000fe40000000f00 */
[----:B------:R-:W-:Y:S02]  /*0150*/  SHF.R.S32.HI R6, RZ, 0x1f, R3 ;  /* 0x0000001fff067819 */ /* 0x000fe40000011403 */
[----:B------:R-:W-:Y:S02]  /*0160*/  IADD3 R4, PT, PT, R0, 0x500, RZ ;  /* 0x0000050000047810 */ /* 0x000fe40007ffe0ff */
[----:B------:R-:W-:Y:S02]  /*0170*/  SHF.L.U32 R23, R2, 0x1, RZ ;  /* 0x0000000102177819 */ /* 0x000fe400000006ff */
[----:B------:R-:W-:Y:S02]  /*0180*/  SHF.L.U32 R28, R7, 0x1, RZ ;  /* 0x00000001071c7819 */ /* 0x000fe400000006ff */
[-C--:B------:R-:W-:Y:S01]  /*0190*/  LEA.HI R6, R6, R3.reuse, RZ, 0x4 ;  /* 0x0000000306067211 */ /* 0x080fe200078f20ff */
[-C--:B------:R-:W-:Y:S01]  /*01a0*/  IMAD R22, R30, R3.reuse, R23 ;  /* 0x000000031e167224 */ /* 0x080fe200078e0217 */
[----:B------:R-:W-:Y:S01]  /*01b0*/  MOV R35, RZ ;  /* 0x000000ff00237202 */ /* 0x000fe20000000f00 */
[----:B------:R-:W-:Y:S01]  /*01c0*/  IMAD R20, R29, R3, R28 ;  /* 0x000000031d147224 */ /* 0x000fe200078e021c */
[----:B------:R-:W-:-:S02]  /*01d0*/  SHF.R.S32.HI R21, RZ, 0x4, R6 ;  /* 0x00000004ff157819 */ /* 0x000fc40000011406 */
[-C--:B------:R-:W-:Y:S02]  /*01e0*/  IADD3 R7, PT, PT, R22, R3.reuse, RZ ;  /* 0x0000000316077210 */ /* 0x080fe40007ffe0ff */
[----:B------:R-:W-:Y:S02]  /*01f0*/  IADD3 R6, PT, PT, R20, R3, RZ ;  /* 0x0000000314067210 */ /* 0x000fe40007ffe0ff */
[----:B------:R-:W-:Y:S02]  /*0200*/  IADD3 R21, PT, PT, -R21, RZ, RZ ;  /* 0x000000ff15157210 */ /* 0x000fe40007ffe1ff */
[C---:B0-----:R-:W-:Y:S02]  /*0210*/  LEA R2, R5.reuse, R0, 0x18 ;  /* 0x0000000005027211 */ /* 0x041fe400078ec0ff */
[----:B------:R-:W-:-:S03]  /*0220*/  LEA R5, R5, R4, 0x18 ;  /* 0x0000000405057211 */ /* 0x000fc600078ec0ff */
[----:B------:R-:W-:Y:S01]  /*0230*/  IMAD R2, R23, 0x50, R2 ;  /* 0x0000005017027824 */ /* 0x000fe200078e0202 */
[----:B------:R-:W-:-:S04]  /*0240*/  LEA R0, R28, R5, 0x2 ;  /* 0x000000051c007211 */ /* 0x000fc800078e10ff */
[----:B------:R-:W-:Y:S01]  /*0250*/  LEA R4, R28, R2, 0x2 ;  /* 0x000000021c047211 */ /* 0x000fe200078e10ff */
[----:B------:R-:W-:-:S07]  /*0260*/  IMAD R5, R23, 0x50, R0 ;  /* 0x0000005017057824 */ /* 0x000fce00078e0200 */
.L_x_1:
[----:B------:R-:W0:Y:S01]  /*0270*/  LDC R3, c[0x0][0x398] ;  /* 0x0000e600ff037b82 */ /* 0x000e220000000800 */
[----:B------:R-:W-:Y:S02]  /*0280*/  VIMNMX R12, PT, PT, R30, R23, !PT ;  /* 0x000000171e0c7248 */ /* 0x000fe40007fe0100 */
[----:B------:R-:W-:Y:S02]  /*0290*/  CS2R R18, SRZ ;  /* 0x0000000000127805 */ /* 0x000fe4000001ff00 */
[----:B------:R-:W-:-:S03]  /*02a0*/  CS2R R24, SRZ ;  /* 0x0000000000187805 */ /* 0x000fc6000001ff00 */
[----:B------:R-:W1:Y:S08]  /*02b0*/  LDC.64 R8, c[0x0][0x380] ;  /* 0x0000e000ff087b82 */ /* 0x000e700000000a00 */
[----:B------:R-:W2:Y:S01]  /*02c0*/  LDC.64 R10, c[0x0][0x388] ;  /* 0x0000e200ff0a7b82 */ /* 0x000ea20000000a00 */
[-C--:B0-----:R-:W-:Y:S02]  /*02d0*/  ISETP.GE.AND P0, PT, R28, R3.reuse, PT ;  /* 0x000000031c00720c */ /* 0x081fe40003f06270 */
[----:B------:R-:W-:-:S02]  /*02e0*/  ISETP.GE.AND P1, PT, R12, R3, PT ;  /* 0x000000030c00720c */ /* 0x000fc40003f26270 */
[----:B------:R-:W-:Y:S01]  /*02f0*/  ISETP.LT.U32.AND P0, PT, R29, R3, !P0 ;  /* 0x000000031d00720c */ /* 0x000fe20004701070 */
[----:B------:R-:W-:Y:S02]  /*0300*/  HFMA2 R34, -RZ, RZ, 0, 0 ;  /* 0x00000000ff227431 */ /* 0x000fe400000001ff */
[----:B-1----:R-:W-:Y:S01]  /*0310*/  IMAD.WIDE.U32 R14, R20, 0x4, R8 ;  /* 0x00000004140e7825 */ /* 0x002fe200078e0008 */
[----:B------:R-:W-:-:S03]  /*0320*/  CS2R R36, SRZ ;  /* 0x0000000000247805 */ /* 0x000fc6000001ff00 */
[----:B------:R-:W-:-:S04]  /*0330*/  IMAD.WIDE.U32 R8, R6, 0x4, R8 ;  /* 0x0000000406087825 */ /* 0x000fc800078e0008 */
[--C-:B--2---:R-:W-:Y:S02]  /*0340*/  IMAD.WIDE R12, R22, 0x4, R10.reuse ;  /* 0x00000004160c7825 */ /* 0x104fe400078e020a */
[----:B------:R-:W2:Y:S02]  /*0350*/  @P0 LDG.E R19, desc[UR4][R14.64] ;  /* 0x000000040e130981 */ /* 0x000ea4000c1e1900 */
[----:B------:R-:W-:Y:S02]  /*0360*/  IMAD.WIDE R10, R7, 0x4, R10 ;  /* 0x00000004070a7825 */ /* 0x000fe400078e020a */
[----:B------:R0:W3:Y:S04]  /*0370*/  @P0 LDG.E R25, desc[UR4][R14.64+0x4] ;  /* 0x000004040e190981 */ /* 0x0000e8000c1e1900 */
[----:B------:R-:W4:Y:S04]  /*0380*/  @!P1 LDG.E R18, desc[UR4][R12.64] ;  /* 0x000000040c129981 */ /* 0x000f28000c1e1900 */
[----:B------:R-:W5:Y:S01]  /*0390*/  @!P1 LDG.E R24, desc[UR4][R10.64] ;  /* 0x000000040a189981 */ /* 0x000f62000c1e1900 */
[----:B0-----:R-:W-:-:S03]  /*03a0*/  MOV R14, RZ ;  /* 0x000000ff000e7202 */ /* 0x001fc60000000f00 */
[----:B------:R-:W5:Y:S04]  /*03b0*/  @P0 LDG.E R37, desc[UR4][R8.64] ;  /* 0x0000000408250981 */ /* 0x000f68000c1e1900 */
[----:B------:R-:W5:Y:S04]  /*03c0*/  @!P1 LDG.E R34, desc[UR4][R12.64+0x4] ;  /* 0x000004040c229981 */ /* 0x000f68000c1e1900 */
[----:B------:R-:W5:Y:S04]  /*03d0*/  @P0 LDG.E R36, desc[UR4][R8.64+0x4] ;  /* 0x0000040408240981 */ /* 0x000f68000c1e1900 */
[----:B------:R-:W5:Y:S01]  /*03e0*/  @!P1 LDG.E R14, desc[UR4][R10.64+0x4] ;  /* 0x000004040a0e9981 */ /* 0x000f62000c1e1900 */
[----:B------:R-:W-:-:S04]  /*03f0*/  IADD3 R21, PT, PT, R21, 0x1, RZ ;  /* 0x0000000115157810 */ /* 0x000fc80007ffe0ff */
[----:B------:R-:W-:Y:S02]  /*0400*/  ISETP.NE.AND P0, PT, R21, RZ, PT ;  /* 0x000000ff1500720c */ /* 0x000fe40003f05270 */
[----:B------:R-:W-:Y:S02]  /*0410*/  IADD3 R23, PT, PT, R23, 0x10, RZ ;  /* 0x0000001017177810 */ /* 0x000fe40007ffe0ff */
[----:B------:R-:W-:Y:S02]  /*0420*/  IADD3 R28, PT, PT, R28, 0x10, RZ ;  /* 0x000000101c1c7810 */ /* 0x000fe40007ffe0ff */
[----:B------:R-:W-:Y:S02]  /*0430*/  IADD3 R6, PT, PT, R6, 0x10, RZ ;  /* 0x0000001006067810 */ /* 0x000fe40007ffe0ff */
[----:B------:R-:W-:Y:S02]  /*0440*/  IADD3 R20, PT, PT, R20, 0x10, RZ ;  /* 0x0000001014147810 */ /* 0x000fe40007ffe0ff */
[----:B------:R-:W-:-:S02]  /*0450*/  IADD3 R7, PT, PT, R7, 0x10, RZ ;  /* 0x0000001007077810 */ /* 0x000fc40007ffe0ff */
[----:B------:R-:W-:Y:S01]  /*0460*/  IADD3 R22, PT, PT, R22, 0x10, RZ ;  /* 0x0000001016167810 */ /* 0x000fe20007ffe0ff */
[----:B--2---:R-:W-:Y:S04]  /*0470*/  STS [R4], R19 ;  /* 0x0000001304007388 */ /* 0x004fe80000000800 */
[----:B----4-:R-:W-:Y:S04]  /*0480*/  STS [R5], R18 ;  /* 0x0000001205007388 */ /* 0x010fe80000000800 */
[----:B---3--:R-:W-:Y:S04]  /*0490*/  STS [R4+0x4], R25 ;  /* 0x0000041904007388 */ /* 0x008fe80000000800 */
[----:B-----5:R-:W-:Y:S04]  /*04a0*/  STS [R5+0x4], R24 ;  /* 0x0000041805007388 */ /* 0x020fe80000000800 */
[----:B------:R-:W-:Y:S04]  /*04b0*/  STS [R4+0x50], R37 ;  /* 0x0000502504007388 */ /* 0x000fe80000000800 */
[----:B------:R-:W-:Y:S04]  /*04c0*/  STS [R5+0x50], R34 ;  /* 0x0000502205007388 */ /* 0x000fe80000000800 */
[----:B------:R-:W-:Y:S04]  /*04d0*/  STS [R4+0x54], R36 ;  /* 0x0000542404007388 */ /* 0x000fe80000000800 */
[----:B------:R-:W-:Y:S01]  /*04e0*/  STS [R5+0x54], R14 ;  /* 0x0000540e05007388 */ /* 0x000fe20000000800 */
[----:B------:R-:W-:Y:S06]  /*04f0*/  BAR.SYNC.DEFER_BLOCKING 0x0 ;  /* 0x0000000000007b1d */ /* 0x000fec0000010000 */
[----:B------:R-:W-:Y:S04]  /*0500*/  LDS.64 R16, [R0] ;  /* 0x0000000000107984 */ /* 0x000fe80000000a00 */
[----:B------:R-:W0:Y:S04]  /*0510*/  LDS.128 R8, [R2] ;  /* 0x0000000002087984 */ /* 0x000e280000000c00 */
[----:B------:R-:W1:Y:S04]  /*0520*/  LDS.128 R12, [R2+0x50] ;  /* 0x00005000020c7984 */ /* 0x000e680000000c00 */
[----:B------:R-:W2:Y:S04]  /*0530*/  LDS.64 R18, [R0+0x50] ;  /* 0x0000500000127984 */ /* 0x000ea80000000a00 */
[----:B------:R-:W3:Y:S04]  /*0540*/  LDS.64 R26, [R0+0xa0] ;  /* 0x0000a000001a7984 */ /* 0x000ee80000000a00 */
[----:B------:R-:W4:Y:S01]  /*0550*/  LDS.64 R24, [R0+0xf0] ;  /* 0x0000f00000187984 */ /* 0x000f220000000a00 */
[C---:B0-----:R-:W-:Y:S01]  /*0560*/  FFMA R31, R8.reuse, R16, R31 ;  /* 0x00000010081f7223 */ /* 0x041fe2000000001f */
[-C--:B------:R-:W-:Y:S01]  /*0570*/  FFMA R8, R8, R17.reuse, R32 ;  /* 0x0000001108087223 */ /* 0x080fe20000000020 */
[----:B-1----:R-:W-:Y:S01]  /*0580*/  FFMA R16, R16, R12, R33 ;  /* 0x0000000c10107223 */ /* 0x002fe20000000021 */
[----:B------:R-:W-:Y:S01]  /*0590*/  FFMA R12, R12, R17, R35 ;  /* 0x000000110c0c7223 */ /* 0x000fe20000000023 */
[C---:B--2---:R-:W-:Y:S01]  /*05a0*/  FFMA R31, R18.reuse, R9, R31 ;  /* 0x00000009121f7223 */ /* 0x044fe2000000001f */
[----:B------:R-:W-:Y:S01]  /*05b0*/  FFMA R9, R9, R19, R8 ;  /* 0x0000001309097223 */ /* 0x000fe20000000008 */
[-C--:B------:R-:W-:Y:S01]  /*05c0*/  FFMA R17, R18, R13.reuse, R16 ;  /* 0x0000000d12117223 */ /* 0x080fe20000000010 */
[----:B------:R-:W-:Y:S01]  /*05d0*/  FFMA R12, R19, R13, R12 ;  /* 0x0000000d130c7223 */ /* 0x000fe2000000000c */
[----:B---3--:R-:W-:Y:S01]  /*05e0*/  FFMA R31, R26, R10, R31 ;  /* 0x0000000a1a1f7223 */ /* 0x008fe2000000001f */
[----:B------:R-:W-:Y:S01]  /*05f0*/  FFMA R32, R10, R27, R9 ;  /* 0x0000001b0a207223 */ /* 0x000fe20000000009 */
[-C--:B------:R-:W-:Y:S01]  /*0600*/  FFMA R26, R26, R14.reuse, R17 ;  /* 0x0000000e1a1a7223 */ /* 0x080fe20000000011 */
[----:B------:R-:W-:Y:S01]  /*0610*/  FFMA R14, R27, R14, R12 ;  /* 0x0000000e1b0e7223 */ /* 0x000fe2000000000c */
[----:B------:R-:W-:Y:S01]  /*0620*/  LDS.128 R16, [R2+0x10] ;  /* 0x0000100002107984 */ /* 0x000fe20000000c00 */
[----:B----4-:R-:W-:Y:S01]  /*0630*/  FFMA R31, R24, R11, R31 ;  /* 0x0000000b181f7223 */ /* 0x010fe2000000001f */
[----:B------:R-:W-:-:S02]  /*0640*/  FFMA R32, R11, R25, R32 ;  /* 0x000000190b207223 */ /* 0x000fc40000000020 */
[----:B------:R-:W0:Y:S01]  /*0650*/  LDS.64 R12, [R0+0x140] ;  /* 0x00014000000c7984 */ /* 0x000e220000000a00 */
[----:B------:R-:W-:-:S03]  /*0660*/  FFMA R33, R24, R15, R26 ;  /* 0x0000000f18217223 */ /* 0x000fc6000000001a */
[----:B------:R-:W1:Y:S04]  /*0670*/  LDS.128 R8, [R2+0x60] ;  /* 0x0000600002087984 */ /* 0x000e680000000c00 */
[----:B------:R-:W2:Y:S01]  /*0680*/  LDS.64 R26, [R0+0x190] ;  /* 0x00019000001a7984 */ /* 0x000ea20000000a00 */
[----:B------:R-:W-:-:S03]  /*0690*/  FFMA R35, R25, R15, R14 ;  /* 0x0000000f19237223 */ /* 0x000fc6000000000e */
        /* <DEDUP_REMOVED lines=14> */
[----:B----4-:R-:W-:Y:S01]  /*0780*/  FFMA R31, R24, R19, R31 ;  /* 0x00000013181f7223 */ /* 0x010fe2000000001f */
[----:B------:R-:W-:Y:S01]  /*0790*/  LDS.64 R8, [R0+0x280] ;  /* 0x0002800000087984 */ /* 0x000fe20000000a00 */
[----:B------:R-:W-:-:S03]  /*07a0*/  FFMA R32, R19, R25, R32 ;  /* 0x0000001913207223 */ /* 0x000fc60000000020 */
[----:B------:R-:W0:Y:S01]  /*07b0*/  LDS.128 R12, [R2+0x20] ;  /* 0x00002000020c7984 */ /* 0x000e220000000c00 */
        /* <DEDUP_REMOVED lines=23> */
[----:B------:R-:W1:Y:S01]  /*0930*/  LDS.128 R12, [R2+0x80] ;  /* 0x00008000020c7984 */ /* 0x000e620000000c00 */
[----:B------:R-:W-:-:S03]  /*0940*/  FFMA R35, R25, R19, R18 ;  /* 0x0000001319237223 */ /* 0x000fc60000000012 */
        /* <DEDUP_REMOVED lines=15> */
[C---:B----4-:R-:W-:Y:S01]  /*0a40*/  FFMA R31, R24.reuse, R11, R31 ;  /* 0x0000000b181f7223 */ /* 0x050fe2000000001f */
[----:B------:R-:W-:Y:S01]  /*0a50*/  FFMA R32, R11, R25, R10 ;  /* 0x000000190b207223 */ /* 0x000fe2000000000a */
[-C--:B------:R-:W-:Y:S01]  /*0a60*/  FFMA R33, R24, R15.reuse, R18 ;  /* 0x0000000f18217223 */ /* 0x080fe20000000012 */
[----:B------:R-:W-:Y:S01]  /*0a70*/  FFMA R35, R25, R15, R12 ;  /* 0x0000000f19237223 */ /* 0x000fe2000000000c */
[----:B------:R-:W-:Y:S06]  /*0a80*/  BAR.SYNC.DEFER_BLOCKING 0x0 ;  /* 0x0000000000007b1d */ /* 0x000fec0000010000 */
[----:B------:R-:W-:Y:S05]  /*0a90*/  @P0 BRA `(.L_x_1) ;  /* 0xfffffff400f40947 */ /* 0x000fea000383ffff */
.L_x_0:
[----:B------:R-:W-:-:S04]  /*0aa0*/  VIMNMX R0, PT, PT, R29, R30, !PT ;  /* 0x0000001e1d007248 */ /* 0x000fc80007fe0100 */
[----:B------:R-:W-:-:S13]  /*0ab0*/  ISETP.GE.AND P0, PT, R0, R3, PT ;  /* 0x000000030000720c */ /* 0x000fda0003f06270 */
[----:B------:R-:W-:Y:S05]  /*0ac0*/  @P0 EXIT ;  /* 0x000000000000094d */ /* 0x000fea0003800000 */
[----:B------:R-:W0:Y:S01]  /*0ad0*/  LDC.64 R4, c[0x0][0x390] ;  /* 0x0000e400ff047b82 */ /* 0x000e220000000a00 */
[----:B------:R-:W-:-:S04]  /*0ae0*/  IMAD R29, R29, R3, R30 ;  /* 0x000000031d1d7224 */ /* 0x000fc800078e021e */
[----:B0-----:R-:W-:-:S05]  /*0af0*/  IMAD.WIDE R4, R29, 0x4, R4 ;  /* 0x000000041d047825 */ /* 0x001fca00078e0204 */
[----:B------:R-:W-:Y:S01]  /*0b00*/  STG.E desc[UR4][R4.64], R31 ;  /* 0x0000001f04007986 */ /* 0x000fe2000c101904 */
[----:B------:R-:W-:-:S03]  /*0b10*/  IMAD.WIDE R2, R3, 0x4, R4 ;  /* 0x0000000403027825 */ /* 0x000fc600078e0204 */
[----:B------:R-:W-:Y:S04]  /*0b20*/  STG.E desc[UR4][R4.64+0x4], R32 ;  /* 0x0000042004007986 */ /* 0x000fe8000c101904 */
[----:B------:R-:W-:Y:S04]  /*0b30*/  STG.E desc[UR4][R2.64], R33 ;  /* 0x0000002102007986 */ /* 0x000fe8000c101904 */
[----:B------:R-:W-:Y:S01]  /*0b40*/  STG.E desc[UR4][R2.64+0x4], R35 ;  /* 0x0000042302007986 */ /* 0x000fe2000c101904 */
[----:B------:R-:W-:Y:S05]  /*0b50*/  EXIT ;  /* 0x000000000000794d */ /* 0x000fea0003800000 */
.L_x_2:
[----:B------:R-:W-:-:S00]  /*0b60*/  BRA `(.L_x_2) ;  /* 0xfffffffc00fc7947 */ /* 0x000fc0000383ffff */
[----:B------:R-:W-:-:S00]  /*0b70*/  NOP ;  /* 0x0000000000007918 */ /* 0x000fc00000000000 */
        /* <DEDUP_REMOVED lines=8> */
.L_x_3:


//--------------------- .nv.shared._Z9matmul_cuPKfS0_Pfi --------------------------
	.section	.nv.shared._Z9matmul_cuPKfS0_Pfi,"aw",@nobits
	.sectionflags	@""
	.align	4
.nv.shared._Z9matmul_cuPKfS0_Pfi:
	.zero		3584


//--------------------- .nv.shared.reserved.0     --------------------------
	.section	.nv.shared.reserved.0,"aw",@nobits
	.weak		__nv_reservedSMEM_offset_0_alias
	.size		__nv_reservedSMEM_offset_0_alias, 0, 64
	.other		__nv_reservedSMEM_offset_0_alias,@"STO_CUDA_RESERVED_SHARED STV_DEFAULT"
__nv_reservedSMEM_offset_0_alias:
	.zero		0
	.zero		64


//--------------------- .nv.constant0._Z9matmul_cuPKfS0_Pfi --------------------------
	.section	.nv.constant0._Z9matmul_cuPKfS0_Pfi,"a",@progbits
	.sectionflags	@""
	.align	4
.nv.constant0._Z9matmul_cuPKfS0_Pfi:
	.zero		924


//--------------------- SYMBOLS --------------------------

	.type		.nv.reservedSmem.offset0,@object
	.size		.nv.reservedSmem.offset0,0x4
	.type		.nv.reservedSmem.cap,@object
	.size		.nv.reservedSmem.cap,0x4
